//
// Generated by NVIDIA NVVM Compiler
//
// Compiler Build ID: CL-36424714
// Cuda compilation tools, release 13.0, V13.0.88
// Based on NVVM 20.0.0
//

.version 9.0
.target sm_100
.address_size 64

	// .globl	_Z17leaky_relu_kernelPKfPfi

.visible .entry _Z17leaky_relu_kernelPKfPfi(
	.param .u64 .ptr .align 1 _Z17leaky_relu_kernelPKfPfi_param_0,
	.param .u64 .ptr .align 1 _Z17leaky_relu_kernelPKfPfi_param_1,
	.param .u32 _Z17leaky_relu_kernelPKfPfi_param_2
)
{
	.reg .pred 	%p<3>;
	.reg .b32 	%r<5>;
	.reg .b32 	%f<4>;
	.reg .b64 	%rd<10>;
	.reg .b64 	%fd<3>;

	ld.param.u64 	%rd2, [_Z17leaky_relu_kernelPKfPfi_param_0];
	ld.param.u64 	%rd3, [_Z17leaky_relu_kernelPKfPfi_param_1];
	ld.param.s32 	%rd4, [_Z17leaky_relu_kernelPKfPfi_param_2];
	mov.u32 	%r1, %tid.x;
	mov.u32 	%r2, %ntid.x;
	mov.u32 	%r3, %ctaid.x;
	mad.lo.s32 	%r4, %r2, %r3, %r1;
	cvt.u64.u32 	%rd1, %r4;
	setp.ge.s64 	%p1, %rd1, %rd4;
	@%p1 bra 	$L__BB0_2;
	cvta.to.global.u64 	%rd5, %rd2;
	cvta.to.global.u64 	%rd6, %rd3;
	shl.b64 	%rd7, %rd1, 2;
	add.s64 	%rd8, %rd5, %rd7;
	ld.global.f32 	%f1, [%rd8];
	setp.le.f32 	%p2, %f1, 0f00000000;
	cvt.f64.f32 	%fd1, %f1;
	mul.f64 	%fd2, %fd1, 0d3F847AE147AE147B;
	cvt.rn.f32.f64 	%f2, %fd2;
	selp.f32 	%f3, %f2, %f1, %p2;
	add.s64 	%rd9, %rd6, %rd7;
	st.global.f32 	[%rd9], %f3;
$L__BB0_2:
	ret;

}


// ===== COMPILED SASS (sm_100) =====

	.target	sm_100

	.elftype	@"ET_EXEC"


//--------------------- .note.nv.tkinfo           --------------------------
	.section	.note.nv.tkinfo,"",@"SHT_NOTE"
	.sectionflags	@"SHF_NOTE_NV_TKINFO"
	.tkinfo
        /*0018*/ 	.word	0x00000002
        /*0030*/ 	.string	""
        /*0030*/ 	.string	"ptxas"
        /*0030*/ 	.string	"Cuda compilation tools, release 13.0, V13.0.88"
        /*0030*/ 	.string	"Build cuda_13.0.r13.0/compiler.36424714_0"
        /*0030*/ 	.string	"-arch sm_100 -m 64 "



//--------------------- .note.nv.cuinfo           --------------------------
	.section	.note.nv.cuinfo,"",@"SHT_NOTE"
	.sectionflags	@"SHF_NOTE_NV_CUINFO"
        /*0018*/ 	.short	0x0002
        /*001a*/ 	.short	0x0064
        /*001c*/ 	.short	0x0082
	.zero		2


//--------------------- .nv.info                  --------------------------
	.section	.nv.info,"",@"SHT_CUDA_INFO"
	.align	4


	//----- nvinfo : EIATTR_REGCOUNT
	.align		4
        /*0000*/ 	.byte	0x04, 0x2f
        /*0002*/ 	.short	(.L_1 - .L_0)
	.align		4
.L_0:
        /*0004*/ 	.word	index@(_Z17leaky_relu_kernelPKfPfi)
        /*0008*/ 	.word	0x0000000c


	//----- nvinfo : EIATTR_FRAME_SIZE
	.align		4
.L_1:
        /*000c*/ 	.byte	0x04, 0x11
        /*000e*/ 	.short	(.L_3 - .L_2)
	.align		4
.L_2:
        /*0010*/ 	.word	index@(_Z17leaky_relu_kernelPKfPfi)
        /*0014*/ 	.word	0x00000000


	//----- nvinfo : EIATTR_MIN_STACK_SIZE
	.align		4
.L_3:
        /*0018*/ 	.byte	0x04, 0x12
        /*001a*/ 	.short	(.L_5 - .L_4)
	.align		4
.L_4:
        /*001c*/ 	.word	index@(_Z17leaky_relu_kernelPKfPfi)
        /*0020*/ 	.word	0x00000000
.L_5:


//--------------------- .nv.compat                --------------------------
	.section	.nv.compat,"",@"SHT_CUDA_COMPAT_INFO"
	.align	4
        /*0000*/ 	.byte	0x02, 0x09, 0x00, 0x00, 0x02, 0x02, 0x01, 0x00, 0x02, 0x05, 0x05, 0x00, 0x03, 0x07, 0x01, 0x01
        /*0010*/ 	.byte	0x02, 0x03, 0x00, 0x00, 0x02, 0x06, 0x01, 0x00, 0x04, 0x0b, 0x08, 0x00, 0x01, 0x00, 0x00, 0x00
        /*0020*/ 	.byte	0x00, 0x00, 0x00, 0x00


//--------------------- .nv.info._Z17leaky_relu_kernelPKfPfi --------------------------
	.section	.nv.info._Z17leaky_relu_kernelPKfPfi,"",@"SHT_CUDA_INFO"
	.sectionflags	@""
	.align	4


	//----- nvinfo : EIATTR_CUDA_API_VERSION
	.align		4
        /*0000*/ 	.byte	0x04, 0x37
        /*0002*/ 	.short	(.L_7 - .L_6)
.L_6:
        /*0004*/ 	.word	0x00000082


	//----- nvinfo : EIATTR_KPARAM_INFO
	.align		4
.L_7:
        /*0008*/ 	.byte	0x04, 0x17
        /*000a*/ 	.short	(.L_9 - .L_8)
.L_8:
        /*000c*/ 	.word	0x00000000
        /*0010*/ 	.short	0x0002
        /*0012*/ 	.short	0x0010
        /*0014*/ 	.byte	0x00, 0xf0, 0x11, 0x00


	//----- nvinfo : EIATTR_KPARAM_INFO
	.align		4
.L_9:
        /*0018*/ 	.byte	0x04, 0x17
        /*001a*/ 	.short	(.L_11 - .L_10)
.L_10:
        /*001c*/ 	.word	0x00000000
        /*0020*/ 	.short	0x0001
        /*0022*/ 	.short	0x0008
        /*0024*/ 	.byte	0x00, 0xf5, 0x21, 0x00


	//----- nvinfo : EIATTR_KPARAM_INFO
	.align		4
.L_11:
        /*0028*/ 	.byte	0x04, 0x17
        /*002a*/ 	.short	(.L_13 - .L_12)
.L_12:
        /*002c*/ 	.word	0x00000000
        /*0030*/ 	.short	0x0000
        /*0032*/ 	.short	0x0000
        /*0034*/ 	.byte	0x00, 0xf5, 0x21, 0x00


	//----- nvinfo : EIATTR_SPARSE_MMA_MASK
	.align		4
.L_13:
        /*0038*/ 	.byte	0x03, 0x50
        /*003a*/ 	.short	0x0000


	//----- nvinfo : EIATTR_MAXREG_COUNT
	.align		4
        /*003c*/ 	.byte	0x03, 0x1b
        /*003e*/ 	.short	0x00ff


	//----- nvinfo : EIATTR_MERCURY_ISA_VERSION
	.align		4
        /*0040*/ 	.byte	0x03, 0x5f
        /*0042*/ 	.short	0x0101


	//----- nvinfo : EIATTR_VRC_CTA_INIT_COUNT
	.align		4
        /*0044*/ 	.byte	0x02, 0x4a
	.zero		1
	.zero		1


	//----- nvinfo : EIATTR_EXIT_INSTR_OFFSETS
	.align		4
        /*0048*/ 	.byte	0x04, 0x1c
        /*004a*/ 	.short	(.L_15 - .L_14)


	//   ....[0]....
.L_14:
        /*004c*/ 	.word	0x00000090


	//   ....[1]....
        /*0050*/ 	.word	0x000001a0


	//----- nvinfo : EIATTR_CBANK_PARAM_SIZE
	.align		4
.L_15:
        /*0054*/ 	.byte	0x03, 0x19
        /*0056*/ 	.short	0x0014


	//----- nvinfo : EIATTR_PARAM_CBANK
	.align		4
        /*0058*/ 	.byte	0x04, 0x0a
        /*005a*/ 	.short	(.L_17 - .L_16)
	.align		4
.L_16:
        /*005c*/ 	.word	index@(.nv.constant0._Z17leaky_relu_kernelPKfPfi)
        /*0060*/ 	.short	0x0380
        /*0062*/ 	.short	0x0014


	//----- nvinfo : EIATTR_SW_WAR
	.align		4
.L_17:
        /*0064*/ 	.byte	0x04, 0x36
        /*0066*/ 	.short	(.L_19 - .L_18)
.L_18:
        /*0068*/ 	.word	0x00000008
.L_19:


//--------------------- .nv.callgraph             --------------------------
	.section	.nv.callgraph,"",@"SHT_CUDA_CALLGRAPH"
	.align	4
	.sectionentsize	8
	.align		4
        /*0000*/ 	.word	0x00000000
	.align		4
        /*0004*/ 	.word	0xffffffff
	.align		4
        /*0008*/ 	.word	0x00000000
	.align		4
        /*000c*/ 	.word	0xfffffffe
	.align		4
        /*0010*/ 	.word	0x00000000
	.align		4
        /*0014*/ 	.word	0xfffffffd
	.align		4
        /*0018*/ 	.word	0x00000000
	.align		4
        /*001c*/ 	.word	0xfffffffc


//--------------------- .text._Z17leaky_relu_kernelPKfPfi --------------------------
	.section	.text._Z17leaky_relu_kernelPKfPfi,"ax",@progbits
	.align	128
        .global         _Z17leaky_relu_kernelPKfPfi
        .type           _Z17leaky_relu_kernelPKfPfi,@function
        .size           _Z17leaky_relu_kernelPKfPfi,(.L_x_1 - _Z17leaky_relu_kernelPKfPfi)
        .other          _Z17leaky_relu_kernelPKfPfi,@"STO_CUDA_ENTRY STV_DEFAULT"
_Z17leaky_relu_kernelPKfPfi:
.text._Z17leaky_relu_kernelPKfPfi:
[----:B------:R-:W-:Y:S01]  /*0000*/  LDC R1, c[0x0][0x37c] ;  /* 0x0000df00ff017b82 */ /* 0x000fe20000000800 */
[----:B------:R-:W0:Y:S01]  /*0010*/  S2R R0, SR_TID.X ;  /* 0x0000000000007919 */ /* 0x000e220000002100 */
[----:B------:R-:W0:Y:S01]  /*0020*/  LDCU UR4, c[0x0][0x360] ;  /* 0x00006c00ff0477ac */ /* 0x000e220008000800 */
[----:B------:R-:W0:Y:S01]  /*0030*/  S2R R3, SR_CTAID.X ;  /* 0x0000000000037919 */ /* 0x000e220000002500 */
[----:B------:R-:W1:Y:S01]  /*0040*/  LDCU UR5, c[0x0][0x390] ;  /* 0x00007200ff0577ac */ /* 0x000e620008000800 */
[----:B0-----:R-:W-:Y:S01]  /*0050*/  IMAD R0, R3, UR4, R0 ;  /* 0x0000000403007c24 */ /* 0x001fe2000f8e0200 */
[----:B-1----:R-:W-:-:S04]  /*0060*/  USHF.R.S32.HI UR4, URZ, 0x1f, UR5 ;  /* 0x0000001fff047899 */ /* 0x002fc80008011405 */
[----:B------:R-:W-:-:S04]  /*0070*/  ISETP.GE.U32.AND P0, PT, R0, UR5, PT ;  /* 0x0000000500007c0c */ /* 0x000fc8000bf06070 */
[----:B------:R-:W-:-:S13]  /*0080*/  ISETP.GE.AND.EX P0, PT, RZ, UR4, PT, P0 ;  /* 0x00000004ff007c0c */ /* 0x000fda000bf06300 */
[----:B------:R-:W-:Y:S05]  /*0090*/  @P0 EXIT ;  /* 0x000000000000094d */ /* 0x000fea0003800000 */
[----:B------:R-:W0:Y:S01]  /*00a0*/  LDCU.128 UR8, c[0x0][0x380] ;  /* 0x00007000ff0877ac */ /* 0x000e220008000c00 */
[----:B------:R-:W-:Y:S01]  /*00b0*/  IMAD.SHL.U32 R6, R0, 0x4, RZ ;  /* 0x0000000400067824 */ /* 0x000fe200078e00ff */
[----:B------:R-:W-:Y:S01]  /*00c0*/  SHF.R.U32.HI R0, RZ, 0x1e, R0 ;  /* 0x0000001eff007819 */ /* 0x000fe20000011600 */
[----:B------:R-:W1:Y:S03]  /*00d0*/  LDCU.64 UR4, c[0x0][0x358] ;  /* 0x00006b00ff0477ac */ /* 0x000e660008000a00 */
[----:B0-----:R-:W-:-:S04]  /*00e0*/  IADD3 R4, P0, PT, R6, UR8, RZ ;  /* 0x0000000806047c10 */ /* 0x001fc8000ff1e0ff */
[----:B------:R-:W-:-:S05]  /*00f0*/  IADD3.X R5, PT, PT, R0, UR9, RZ, P0, !PT ;  /* 0x0000000900057c10 */ /* 0x000fca00087fe4ff */
[----:B-1----:R-:W2:Y:S01]  /*0100*/  LDG.E R9, desc[UR4][R4.64] ;  /* 0x0000000404097981 */ /* 0x002ea2000c1e1900 */
[----:B------:R-:W-:Y:S01]  /*0110*/  UMOV UR6, 0x47ae147b ;  /* 0x47ae147b00067882 */ /* 0x000fe20000000000 */
[----:B------:R-:W-:Y:S01]  /*0120*/  UMOV UR7, 0x3f847ae1 ;  /* 0x3f847ae100077882 */ /* 0x000fe20000000000 */
[----:B--2---:R-:W0:Y:S01]  /*0130*/  F2F.F64.F32 R2, R9 ;  /* 0x0000000900027310 */ /* 0x004e220000201800 */
[----:B------:R-:W-:Y:S01]  /*0140*/  FSETP.GTU.AND P0, PT, R9, RZ, PT ;  /* 0x000000ff0900720b */ /* 0x000fe20003f0c000 */
[----:B0-----:R-:W-:-:S12]  /*0150*/  DMUL R2, R2, UR6 ;  /* 0x0000000602027c28 */ /* 0x001fd80008000000 */
[----:B------:R-:W0:Y:S01]  /*0160*/  @!P0 F2F.F32.F64 R9, R2 ;  /* 0x0000000200098310 */ /* 0x000e220000301000 */
[----:B------:R-:W-:-:S04]  /*0170*/  IADD3 R6, P0, PT, R6, UR10, RZ ;  /* 0x0000000a06067c10 */ /* 0x000fc8000ff1e0ff */
[----:B------:R-:W-:-:S05]  /*0180*/  IADD3.X R7, PT, PT, R0, UR11, RZ, P0, !PT ;  /* 0x0000000b00077c10 */ /* 0x000fca00087fe4ff */
[----:B0-----:R-:W-:Y:S01]  /*0190*/  STG.E desc[UR4][R6.64], R9 ;  /* 0x0000000906007986 */ /* 0x001fe2000c101904 */
[----:B------:R-:W-:Y:S05]  /*01a0*/  EXIT ;  /* 0x000000000000794d */ /* 0x000fea0003800000 */
.L_x_0:
[----:B------:R-:W-:-:S00]  /*01b0*/  BRA `(.L_x_0) ;  /* 0xfffffffc00fc7947 */ /* 0x000fc0000383ffff */
[----:B------:R-:W-:-:S00]  /*01c0*/  NOP ;  /* 0x0000000000007918 */ /* 0x000fc00000000000 */
        /* <DEDUP_REMOVED lines=11> */
.L_x_1:


//--------------------- .nv.shared.reserved.0     --------------------------
	.section	.nv.shared.reserved.0,"aw",@nobits
	.weak		__nv_reservedSMEM_offset_0_alias
	.size		__nv_reservedSMEM_offset_0_alias, 0, 64
	.other		__nv_reservedSMEM_offset_0_alias,@"STO_CUDA_RESERVED_SHARED STV_DEFAULT"
__nv_reservedSMEM_offset_0_alias:
	.zero		0
	.zero		64


//--------------------- .nv.constant0._Z17leaky_relu_kernelPKfPfi --------------------------
	.section	.nv.constant0._Z17leaky_relu_kernelPKfPfi,"a",@progbits
	.sectionflags	@""
	.align	4
.nv.constant0._Z17leaky_relu_kernelPKfPfi:
	.zero		916


//--------------------- SYMBOLS --------------------------

	.type		.nv.reservedSmem.offset0,@object
	.size		.nv.reservedSmem.offset0,0x4
